//
// Generated by NVIDIA NVVM Compiler
//
// Compiler Build ID: CL-36424714
// Cuda compilation tools, release 13.0, V13.0.88
// Based on NVVM 20.0.0
//

.version 9.0
.target sm_100
.address_size 64

	// .globl	_ZN3cub18CUB_300001_SM_10006detail11EmptyKernelIvEEvv
.global .align 1 .b8 _ZN34_INTERNAL_f9ea7608_4_k_cu_3913000d4cuda3std3__45__cpo5beginE[1];
.global .align 1 .b8 _ZN34_INTERNAL_f9ea7608_4_k_cu_3913000d4cuda3std3__45__cpo3endE[1];
.global .align 1 .b8 _ZN34_INTERNAL_f9ea7608_4_k_cu_3913000d4cuda3std3__45__cpo6cbeginE[1];
.global .align 1 .b8 _ZN34_INTERNAL_f9ea7608_4_k_cu_3913000d4cuda3std3__45__cpo4cendE[1];
.global .align 1 .b8 _ZN34_INTERNAL_f9ea7608_4_k_cu_3913000d4cuda3std3__45__cpo6rbeginE[1];
.global .align 1 .b8 _ZN34_INTERNAL_f9ea7608_4_k_cu_3913000d4cuda3std3__45__cpo4rendE[1];
.global .align 1 .b8 _ZN34_INTERNAL_f9ea7608_4_k_cu_3913000d4cuda3std3__45__cpo7crbeginE[1];
.global .align 1 .b8 _ZN34_INTERNAL_f9ea7608_4_k_cu_3913000d4cuda3std3__45__cpo5crendE[1];
.global .align 1 .b8 _ZN34_INTERNAL_f9ea7608_4_k_cu_3913000d4cuda3std3__436_GLOBAL__N__f9ea7608_4_k_cu_3913000d6ignoreE[1];
.global .align 1 .b8 _ZN34_INTERNAL_f9ea7608_4_k_cu_3913000d4cuda3std3__419piecewise_constructE[1];
.global .align 1 .b8 _ZN34_INTERNAL_f9ea7608_4_k_cu_3913000d4cuda3std3__48in_placeE[1];
.global .align 1 .b8 _ZN34_INTERNAL_f9ea7608_4_k_cu_3913000d4cuda3std3__420unreachable_sentinelE[1];
.global .align 1 .b8 _ZN34_INTERNAL_f9ea7608_4_k_cu_3913000d4cuda3std3__47nulloptE[1];
.global .align 1 .b8 _ZN34_INTERNAL_f9ea7608_4_k_cu_3913000d4cuda3std3__48unexpectE[1];
.global .align 1 .b8 _ZN34_INTERNAL_f9ea7608_4_k_cu_3913000d4cuda3std6ranges3__45__cpo4swapE[1];
.global .align 1 .b8 _ZN34_INTERNAL_f9ea7608_4_k_cu_3913000d4cuda3std6ranges3__45__cpo9iter_moveE[1];
.global .align 1 .b8 _ZN34_INTERNAL_f9ea7608_4_k_cu_3913000d4cuda3std6ranges3__45__cpo5beginE[1];
.global .align 1 .b8 _ZN34_INTERNAL_f9ea7608_4_k_cu_3913000d4cuda3std6ranges3__45__cpo3endE[1];
.global .align 1 .b8 _ZN34_INTERNAL_f9ea7608_4_k_cu_3913000d4cuda3std6ranges3__45__cpo6cbeginE[1];
.global .align 1 .b8 _ZN34_INTERNAL_f9ea7608_4_k_cu_3913000d4cuda3std6ranges3__45__cpo4cendE[1];
.global .align 1 .b8 _ZN34_INTERNAL_f9ea7608_4_k_cu_3913000d4cuda3std6ranges3__45__cpo7advanceE[1];
.global .align 1 .b8 _ZN34_INTERNAL_f9ea7608_4_k_cu_3913000d4cuda3std6ranges3__45__cpo9iter_swapE[1];
.global .align 1 .b8 _ZN34_INTERNAL_f9ea7608_4_k_cu_3913000d4cuda3std6ranges3__45__cpo4nextE[1];
.global .align 1 .b8 _ZN34_INTERNAL_f9ea7608_4_k_cu_3913000d4cuda3std6ranges3__45__cpo4prevE[1];
.global .align 1 .b8 _ZN34_INTERNAL_f9ea7608_4_k_cu_3913000d4cuda3std6ranges3__45__cpo4dataE[1];
.global .align 1 .b8 _ZN34_INTERNAL_f9ea7608_4_k_cu_3913000d4cuda3std6ranges3__45__cpo5cdataE[1];
.global .align 1 .b8 _ZN34_INTERNAL_f9ea7608_4_k_cu_3913000d4cuda3std6ranges3__45__cpo4sizeE[1];
.global .align 1 .b8 _ZN34_INTERNAL_f9ea7608_4_k_cu_3913000d4cuda3std6ranges3__45__cpo5ssizeE[1];
.global .align 1 .b8 _ZN34_INTERNAL_f9ea7608_4_k_cu_3913000d4cuda3std6ranges3__45__cpo8distanceE[1];
.global .align 1 .b8 _ZN34_INTERNAL_f9ea7608_4_k_cu_3913000d6thrust24THRUST_300001_SM_1000_NS8cuda_cub3parE[1];
.global .align 1 .b8 _ZN34_INTERNAL_f9ea7608_4_k_cu_3913000d6thrust24THRUST_300001_SM_1000_NS8cuda_cub10par_nosyncE[1];
.global .align 1 .b8 _ZN34_INTERNAL_f9ea7608_4_k_cu_3913000d6thrust24THRUST_300001_SM_1000_NS6system6detail10sequential3seqE[1];
.global .align 1 .b8 _ZN34_INTERNAL_f9ea7608_4_k_cu_3913000d6thrust24THRUST_300001_SM_1000_NS12placeholders2_1E[1];
.global .align 1 .b8 _ZN34_INTERNAL_f9ea7608_4_k_cu_3913000d6thrust24THRUST_300001_SM_1000_NS12placeholders2_2E[1];
.global .align 1 .b8 _ZN34_INTERNAL_f9ea7608_4_k_cu_3913000d6thrust24THRUST_300001_SM_1000_NS12placeholders2_3E[1];
.global .align 1 .b8 _ZN34_INTERNAL_f9ea7608_4_k_cu_3913000d6thrust24THRUST_300001_SM_1000_NS12placeholders2_4E[1];
.global .align 1 .b8 _ZN34_INTERNAL_f9ea7608_4_k_cu_3913000d6thrust24THRUST_300001_SM_1000_NS12placeholders2_5E[1];
.global .align 1 .b8 _ZN34_INTERNAL_f9ea7608_4_k_cu_3913000d6thrust24THRUST_300001_SM_1000_NS12placeholders2_6E[1];
.global .align 1 .b8 _ZN34_INTERNAL_f9ea7608_4_k_cu_3913000d6thrust24THRUST_300001_SM_1000_NS12placeholders2_7E[1];
.global .align 1 .b8 _ZN34_INTERNAL_f9ea7608_4_k_cu_3913000d6thrust24THRUST_300001_SM_1000_NS12placeholders2_8E[1];
.global .align 1 .b8 _ZN34_INTERNAL_f9ea7608_4_k_cu_3913000d6thrust24THRUST_300001_SM_1000_NS12placeholders2_9E[1];
.global .align 1 .b8 _ZN34_INTERNAL_f9ea7608_4_k_cu_3913000d6thrust24THRUST_300001_SM_1000_NS12placeholders3_10E[1];
.global .align 1 .b8 _ZN34_INTERNAL_f9ea7608_4_k_cu_3913000d6thrust24THRUST_300001_SM_1000_NS3seqE[1];

.visible .entry _ZN3cub18CUB_300001_SM_10006detail11EmptyKernelIvEEvv()
{


	ret;

}


// ===== COMPILED SASS (sm_100) =====

	.target	sm_100

	.elftype	@"ET_EXEC"


//--------------------- .note.nv.tkinfo           --------------------------
	.section	.note.nv.tkinfo,"",@"SHT_NOTE"
	.sectionflags	@"SHF_NOTE_NV_TKINFO"
	.tkinfo
        /*0018*/ 	.word	0x00000002
        /*0030*/ 	.string	""
        /*0030*/ 	.string	"ptxas"
        /*0030*/ 	.string	"Cuda compilation tools, release 13.0, V13.0.88"
        /*0030*/ 	.string	"Build cuda_13.0.r13.0/compiler.36424714_0"
        /*0030*/ 	.string	"-arch sm_100 -m 64 "



//--------------------- .note.nv.cuinfo           --------------------------
	.section	.note.nv.cuinfo,"",@"SHT_NOTE"
	.sectionflags	@"SHF_NOTE_NV_CUINFO"
        /*0018*/ 	.short	0x0002
        /*001a*/ 	.short	0x0064
        /*001c*/ 	.short	0x0082
	.zero		2


//--------------------- .nv.info                  --------------------------
	.section	.nv.info,"",@"SHT_CUDA_INFO"
	.align	4


	//----- nvinfo : EIATTR_REGCOUNT
	.align		4
        /*0000*/ 	.byte	0x04, 0x2f
        /*0002*/ 	.short	(.L_44 - .L_43)
	.align		4
.L_43:
        /*0004*/ 	.word	index@(_ZN3cub18CUB_300001_SM_10006detail11EmptyKernelIvEEvv)
        /*0008*/ 	.word	0x00000004


	//----- nvinfo : EIATTR_FRAME_SIZE
	.align		4
.L_44:
        /*000c*/ 	.byte	0x04, 0x11
        /*000e*/ 	.short	(.L_46 - .L_45)
	.align		4
.L_45:
        /*0010*/ 	.word	index@(_ZN3cub18CUB_300001_SM_10006detail11EmptyKernelIvEEvv)
        /*0014*/ 	.word	0x00000000


	//----- nvinfo : EIATTR_MIN_STACK_SIZE
	.align		4
.L_46:
        /*0018*/ 	.byte	0x04, 0x12
        /*001a*/ 	.short	(.L_48 - .L_47)
	.align		4
.L_47:
        /*001c*/ 	.word	index@(_ZN3cub18CUB_300001_SM_10006detail11EmptyKernelIvEEvv)
        /*0020*/ 	.word	0x00000000
.L_48:


//--------------------- .nv.compat                --------------------------
	.section	.nv.compat,"",@"SHT_CUDA_COMPAT_INFO"
	.align	4
        /*0000*/ 	.byte	0x02, 0x09, 0x00, 0x00, 0x02, 0x02, 0x01, 0x00, 0x02, 0x05, 0x05, 0x00, 0x03, 0x07, 0x01, 0x01
        /*0010*/ 	.byte	0x02, 0x03, 0x00, 0x00, 0x02, 0x06, 0x01, 0x00, 0x04, 0x0b, 0x08, 0x00, 0x09, 0x00, 0x00, 0x00
        /*0020*/ 	.byte	0x00, 0x00, 0x00, 0x00


//--------------------- .nv.info._ZN3cub18CUB_300001_SM_10006detail11EmptyKernelIvEEvv --------------------------
	.section	.nv.info._ZN3cub18CUB_300001_SM_10006detail11EmptyKernelIvEEvv,"",@"SHT_CUDA_INFO"
	.sectionflags	@""
	.align	4


	//----- nvinfo : EIATTR_CUDA_API_VERSION
	.align		4
        /*0000*/ 	.byte	0x04, 0x37
        /*0002*/ 	.short	(.L_50 - .L_49)
.L_49:
        /*0004*/ 	.word	0x00000082


	//----- nvinfo : EIATTR_SPARSE_MMA_MASK
	.align		4
.L_50:
        /*0008*/ 	.byte	0x03, 0x50
        /*000a*/ 	.short	0x0000


	//----- nvinfo : EIATTR_MAXREG_COUNT
	.align		4
        /*000c*/ 	.byte	0x03, 0x1b
        /*000e*/ 	.short	0x00ff


	//----- nvinfo : EIATTR_MERCURY_ISA_VERSION
	.align		4
        /*0010*/ 	.byte	0x03, 0x5f
        /*0012*/ 	.short	0x0101


	//----- nvinfo : EIATTR_VRC_CTA_INIT_COUNT
	.align		4
        /*0014*/ 	.byte	0x02, 0x4a
	.zero		1
	.zero		1


	//----- nvinfo : EIATTR_EXIT_INSTR_OFFSETS
	.align		4
        /*0018*/ 	.byte	0x04, 0x1c
        /*001a*/ 	.short	(.L_52 - .L_51)


	//   ....[0]....
.L_51:
        /*001c*/ 	.word	0x00000010


	//----- nvinfo : EIATTR_SW_WAR
	.align		4
.L_52:
        /*0020*/ 	.byte	0x04, 0x36
        /*0022*/ 	.short	(.L_54 - .L_53)
.L_53:
        /*0024*/ 	.word	0x00000008
.L_54:


//--------------------- .nv.callgraph             --------------------------
	.section	.nv.callgraph,"",@"SHT_CUDA_CALLGRAPH"
	.align	4
	.sectionentsize	8
	.align		4
        /*0000*/ 	.word	0x00000000
	.align		4
        /*0004*/ 	.word	0xffffffff
	.align		4
        /*0008*/ 	.word	0x00000000
	.align		4
        /*000c*/ 	.word	0xfffffffe
	.align		4
        /*0010*/ 	.word	0x00000000
	.align		4
        /*0014*/ 	.word	0xfffffffd
	.align		4
        /*0018*/ 	.word	0x00000000
	.align		4
        /*001c*/ 	.word	0xfffffffc


//--------------------- .nv.constant4             --------------------------
	.section	.nv.constant4,"a",@progbits
	.align	8
	.align		8
.nv.constant4:
        /*0000*/ 	.dword	_ZN34_INTERNAL_f9ea7608_4_k_cu_3913000d4cuda3std3__45__cpo5beginE
	.align		8
        /*0008*/ 	.dword	_ZN34_INTERNAL_f9ea7608_4_k_cu_3913000d4cuda3std3__45__cpo3endE
	.align		8
        /*0010*/ 	.dword	_ZN34_INTERNAL_f9ea7608_4_k_cu_3913000d4cuda3std3__45__cpo6cbeginE
	.align		8
        /*0018*/ 	.dword	_ZN34_INTERNAL_f9ea7608_4_k_cu_3913000d4cuda3std3__45__cpo4cendE
	.align		8
        /*0020*/ 	.dword	_ZN34_INTERNAL_f9ea7608_4_k_cu_3913000d4cuda3std3__45__cpo6rbeginE
	.align		8
        /*0028*/ 	.dword	_ZN34_INTERNAL_f9ea7608_4_k_cu_3913000d4cuda3std3__45__cpo4rendE
	.align		8
        /*0030*/ 	.dword	_ZN34_INTERNAL_f9ea7608_4_k_cu_3913000d4cuda3std3__45__cpo7crbeginE
	.align		8
        /*0038*/ 	.dword	_ZN34_INTERNAL_f9ea7608_4_k_cu_3913000d4cuda3std3__45__cpo5crendE
	.align		8
        /*0040*/ 	.dword	_ZN34_INTERNAL_f9ea7608_4_k_cu_3913000d4cuda3std3__436_GLOBAL__N__f9ea7608_4_k_cu_3913000d6ignoreE
	.align		8
        /*0048*/ 	.dword	_ZN34_INTERNAL_f9ea7608_4_k_cu_3913000d4cuda3std3__419piecewise_constructE
	.align		8
        /*0050*/ 	.dword	_ZN34_INTERNAL_f9ea7608_4_k_cu_3913000d4cuda3std3__48in_placeE
	.align		8
        /*0058*/ 	.dword	_ZN34_INTERNAL_f9ea7608_4_k_cu_3913000d4cuda3std3__420unreachable_sentinelE
	.align		8
        /*0060*/ 	.dword	_ZN34_INTERNAL_f9ea7608_4_k_cu_3913000d4cuda3std3__47nulloptE
	.align		8
        /*0068*/ 	.dword	_ZN34_INTERNAL_f9ea7608_4_k_cu_3913000d4cuda3std3__48unexpectE
	.align		8
        /*0070*/ 	.dword	_ZN34_INTERNAL_f9ea7608_4_k_cu_3913000d4cuda3std6ranges3__45__cpo4swapE
	.align		8
        /*0078*/ 	.dword	_ZN34_INTERNAL_f9ea7608_4_k_cu_3913000d4cuda3std6ranges3__45__cpo9iter_moveE
	.align		8
        /*0080*/ 	.dword	_ZN34_INTERNAL_f9ea7608_4_k_cu_3913000d4cuda3std6ranges3__45__cpo5beginE
	.align		8
        /*0088*/ 	.dword	_ZN34_INTERNAL_f9ea7608_4_k_cu_3913000d4cuda3std6ranges3__45__cpo3endE
	.align		8
        /*0090*/ 	.dword	_ZN34_INTERNAL_f9ea7608_4_k_cu_3913000d4cuda3std6ranges3__45__cpo6cbeginE
	.align		8
        /*0098*/ 	.dword	_ZN34_INTERNAL_f9ea7608_4_k_cu_3913000d4cuda3std6ranges3__45__cpo4cendE
	.align		8
        /*00a0*/ 	.dword	_ZN34_INTERNAL_f9ea7608_4_k_cu_3913000d4cuda3std6ranges3__45__cpo7advanceE
	.align		8
        /*00a8*/ 	.dword	_ZN34_INTERNAL_f9ea7608_4_k_cu_3913000d4cuda3std6ranges3__45__cpo9iter_swapE
	.align		8
        /*00b0*/ 	.dword	_ZN34_INTERNAL_f9ea7608_4_k_cu_3913000d4cuda3std6ranges3__45__cpo4nextE
	.align		8
        /*00b8*/ 	.dword	_ZN34_INTERNAL_f9ea7608_4_k_cu_3913000d4cuda3std6ranges3__45__cpo4prevE
	.align		8
        /*00c0*/ 	.dword	_ZN34_INTERNAL_f9ea7608_4_k_cu_3913000d4cuda3std6ranges3__45__cpo4dataE
	.align		8
        /*00c8*/ 	.dword	_ZN34_INTERNAL_f9ea7608_4_k_cu_3913000d4cuda3std6ranges3__45__cpo5cdataE
	.align		8
        /*00d0*/ 	.dword	_ZN34_INTERNAL_f9ea7608_4_k_cu_3913000d4cuda3std6ranges3__45__cpo4sizeE
	.align		8
        /*00d8*/ 	.dword	_ZN34_INTERNAL_f9ea7608_4_k_cu_3913000d4cuda3std6ranges3__45__cpo5ssizeE
	.align		8
        /*00e0*/ 	.dword	_ZN34_INTERNAL_f9ea7608_4_k_cu_3913000d4cuda3std6ranges3__45__cpo8distanceE
	.align		8
        /*00e8*/ 	.dword	_ZN34_INTERNAL_f9ea7608_4_k_cu_3913000d6thrust24THRUST_300001_SM_1000_NS8cuda_cub3parE
	.align		8
        /*00f0*/ 	.dword	_ZN34_INTERNAL_f9ea7608_4_k_cu_3913000d6thrust24THRUST_300001_SM_1000_NS8cuda_cub10par_nosyncE
	.align		8
        /*00f8*/ 	.dword	_ZN34_INTERNAL_f9ea7608_4_k_cu_3913000d6thrust24THRUST_300001_SM_1000_NS6system6detail10sequential3seqE
	.align		8
        /*0100*/ 	.dword	_ZN34_INTERNAL_f9ea7608_4_k_cu_3913000d6thrust24THRUST_300001_SM_1000_NS12placeholders2_1E
	.align		8
        /*0108*/ 	.dword	_ZN34_INTERNAL_f9ea7608_4_k_cu_3913000d6thrust24THRUST_300001_SM_1000_NS12placeholders2_2E
	.align		8
        /*0110*/ 	.dword	_ZN34_INTERNAL_f9ea7608_4_k_cu_3913000d6thrust24THRUST_300001_SM_1000_NS12placeholders2_3E
	.align		8
        /*0118*/ 	.dword	_ZN34_INTERNAL_f9ea7608_4_k_cu_3913000d6thrust24THRUST_300001_SM_1000_NS12placeholders2_4E
	.align		8
        /*0120*/ 	.dword	_ZN34_INTERNAL_f9ea7608_4_k_cu_3913000d6thrust24THRUST_300001_SM_1000_NS12placeholders2_5E
	.align		8
        /*0128*/ 	.dword	_ZN34_INTERNAL_f9ea7608_4_k_cu_3913000d6thrust24THRUST_300001_SM_1000_NS12placeholders2_6E
	.align		8
        /*0130*/ 	.dword	_ZN34_INTERNAL_f9ea7608_4_k_cu_3913000d6thrust24THRUST_300001_SM_1000_NS12placeholders2_7E
	.align		8
        /*0138*/ 	.dword	_ZN34_INTERNAL_f9ea7608_4_k_cu_3913000d6thrust24THRUST_300001_SM_1000_NS12placeholders2_8E
	.align		8
        /*0140*/ 	.dword	_ZN34_INTERNAL_f9ea7608_4_k_cu_3913000d6thrust24THRUST_300001_SM_1000_NS12placeholders2_9E
	.align		8
        /*0148*/ 	.dword	_ZN34_INTERNAL_f9ea7608_4_k_cu_3913000d6thrust24THRUST_300001_SM_1000_NS12placeholders3_10E
	.align		8
        /*0150*/ 	.dword	_ZN34_INTERNAL_f9ea7608_4_k_cu_3913000d6thrust24THRUST_300001_SM_1000_NS3seqE


//--------------------- .text._ZN3cub18CUB_300001_SM_10006detail11EmptyKernelIvEEvv --------------------------
	.section	.text._ZN3cub18CUB_300001_SM_10006detail11EmptyKernelIvEEvv,"ax",@progbits
	.align	128
        .global         _ZN3cub18CUB_300001_SM_10006detail11EmptyKernelIvEEvv
        .type           _ZN3cub18CUB_300001_SM_10006detail11EmptyKernelIvEEvv,@function
        .size           _ZN3cub18CUB_300001_SM_10006detail11EmptyKernelIvEEvv,(.L_x_1 - _ZN3cub18CUB_300001_SM_10006detail11EmptyKernelIvEEvv)
        .other          _ZN3cub18CUB_300001_SM_10006detail11EmptyKernelIvEEvv,@"STO_CUDA_ENTRY STV_DEFAULT"
_ZN3cub18CUB_300001_SM_10006detail11EmptyKernelIvEEvv:
.text._ZN3cub18CUB_300001_SM_10006detail11EmptyKernelIvEEvv:
[----:B------:R-:W-:Y:S01]  /*0000*/  LDC R1, c[0x0][0x37c] ;  /* 0x0000df00ff017b82 */ /* 0x000fe20000000800 */
[----:B------:R-:W-:Y:S05]  /*0010*/  EXIT ;  /* 0x000000000000794d */ /* 0x000fea0003800000 */
.L_x_0:
[----:B------:R-:W-:-:S00]  /*0020*/  BRA `(.L_x_0) ;  /* 0xfffffffc00fc7947 */ /* 0x000fc0000383ffff */
[----:B------:R-:W-:-:S00]  /*0030*/  NOP ;  /* 0x0000000000007918 */ /* 0x000fc00000000000 */
        /* <DEDUP_REMOVED lines=12> */
.L_x_1:


//--------------------- .nv.shared.reserved.0     --------------------------
	.section	.nv.shared.reserved.0,"aw",@nobits
	.weak		__nv_reservedSMEM_offset_0_alias
	.size		__nv_reservedSMEM_offset_0_alias, 0, 64
	.other		__nv_reservedSMEM_offset_0_alias,@"STO_CUDA_RESERVED_SHARED STV_DEFAULT"
__nv_reservedSMEM_offset_0_alias:
	.zero		0
	.zero		64


//--------------------- .nv.global                --------------------------
	.section	.nv.global,"aw",@nobits
.nv.global:
	.type		_ZN34_INTERNAL_f9ea7608_4_k_cu_3913000d6thrust24THRUST_300001_SM_1000_NS3seqE,@object
	.size		_ZN34_INTERNAL_f9ea7608_4_k_cu_3913000d6thrust24THRUST_300001_SM_1000_NS3seqE,(_ZN34_INTERNAL_f9ea7608_4_k_cu_3913000d4cuda3std3__48in_placeE - _ZN34_INTERNAL_f9ea7608_4_k_cu_3913000d6thrust24THRUST_300001_SM_1000_NS3seqE)
_ZN34_INTERNAL_f9ea7608_4_k_cu_3913000d6thrust24THRUST_300001_SM_1000_NS3seqE:
	.zero		1
	.type		_ZN34_INTERNAL_f9ea7608_4_k_cu_3913000d4cuda3std3__48in_placeE,@object
	.size		_ZN34_INTERNAL_f9ea7608_4_k_cu_3913000d4cuda3std3__48in_placeE,(_ZN34_INTERNAL_f9ea7608_4_k_cu_3913000d4cuda3std6ranges3__45__cpo4sizeE - _ZN34_INTERNAL_f9ea7608_4_k_cu_3913000d4cuda3std3__48in_placeE)
_ZN34_INTERNAL_f9ea7608_4_k_cu_3913000d4cuda3std3__48in_placeE:
	.zero		1
	.type		_ZN34_INTERNAL_f9ea7608_4_k_cu_3913000d4cuda3std6ranges3__45__cpo4sizeE,@object
	.size		_ZN34_INTERNAL_f9ea7608_4_k_cu_3913000d4cuda3std6ranges3__45__cpo4sizeE,(_ZN34_INTERNAL_f9ea7608_4_k_cu_3913000d6thrust24THRUST_300001_SM_1000_NS12placeholders2_3E - _ZN34_INTERNAL_f9ea7608_4_k_cu_3913000d4cuda3std6ranges3__45__cpo4sizeE)
_ZN34_INTERNAL_f9ea7608_4_k_cu_3913000d4cuda3std6ranges3__45__cpo4sizeE:
	.zero		1
	.type		_ZN34_INTERNAL_f9ea7608_4_k_cu_3913000d6thrust24THRUST_300001_SM_1000_NS12placeholders2_3E,@object
	.size		_ZN34_INTERNAL_f9ea7608_4_k_cu_3913000d6thrust24THRUST_300001_SM_1000_NS12placeholders2_3E,(_ZN34_INTERNAL_f9ea7608_4_k_cu_3913000d4cuda3std3__45__cpo6cbeginE - _ZN34_INTERNAL_f9ea7608_4_k_cu_3913000d6thrust24THRUST_300001_SM_1000_NS12placeholders2_3E)
_ZN34_INTERNAL_f9ea7608_4_k_cu_3913000d6thrust24THRUST_300001_SM_1000_NS12placeholders2_3E:
	.zero		1
	.type		_ZN34_INTERNAL_f9ea7608_4_k_cu_3913000d4cuda3std3__45__cpo6cbeginE,@object
	.size		_ZN34_INTERNAL_f9ea7608_4_k_cu_3913000d4cuda3std3__45__cpo6cbeginE,(_ZN34_INTERNAL_f9ea7608_4_k_cu_3913000d4cuda3std6ranges3__45__cpo6cbeginE - _ZN34_INTERNAL_f9ea7608_4_k_cu_3913000d4cuda3std3__45__cpo6cbeginE)
_ZN34_INTERNAL_f9ea7608_4_k_cu_3913000d4cuda3std3__45__cpo6cbeginE:
	.zero		1
	.type		_ZN34_INTERNAL_f9ea7608_4_k_cu_3913000d4cuda3std6ranges3__45__cpo6cbeginE,@object
	.size		_ZN34_INTERNAL_f9ea7608_4_k_cu_3913000d4cuda3std6ranges3__45__cpo6cbeginE,(_ZN34_INTERNAL_f9ea7608_4_k_cu_3913000d6thrust24THRUST_300001_SM_1000_NS12placeholders2_7E - _ZN34_INTERNAL_f9ea7608_4_k_cu_3913000d4cuda3std6ranges3__45__cpo6cbeginE)
_ZN34_INTERNAL_f9ea7608_4_k_cu_3913000d4cuda3std6ranges3__45__cpo6cbeginE:
	.zero		1
	.type		_ZN34_INTERNAL_f9ea7608_4_k_cu_3913000d6thrust24THRUST_300001_SM_1000_NS12placeholders2_7E,@object
	.size		_ZN34_INTERNAL_f9ea7608_4_k_cu_3913000d6thrust24THRUST_300001_SM_1000_NS12placeholders2_7E,(_ZN34_INTERNAL_f9ea7608_4_k_cu_3913000d4cuda3std3__45__cpo7crbeginE - _ZN34_INTERNAL_f9ea7608_4_k_cu_3913000d6thrust24THRUST_300001_SM_1000_NS12placeholders2_7E)
_ZN34_INTERNAL_f9ea7608_4_k_cu_3913000d6thrust24THRUST_300001_SM_1000_NS12placeholders2_7E:
	.zero		1
	.type		_ZN34_INTERNAL_f9ea7608_4_k_cu_3913000d4cuda3std3__45__cpo7crbeginE,@object
	.size		_ZN34_INTERNAL_f9ea7608_4_k_cu_3913000d4cuda3std3__45__cpo7crbeginE,(_ZN34_INTERNAL_f9ea7608_4_k_cu_3913000d4cuda3std6ranges3__45__cpo4nextE - _ZN34_INTERNAL_f9ea7608_4_k_cu_3913000d4cuda3std3__45__cpo7crbeginE)
_ZN34_INTERNAL_f9ea7608_4_k_cu_3913000d4cuda3std3__45__cpo7crbeginE:
	.zero		1
	.type		_ZN34_INTERNAL_f9ea7608_4_k_cu_3913000d4cuda3std6ranges3__45__cpo4nextE,@object
	.size		_ZN34_INTERNAL_f9ea7608_4_k_cu_3913000d4cuda3std6ranges3__45__cpo4nextE,(_ZN34_INTERNAL_f9ea7608_4_k_cu_3913000d4cuda3std6ranges3__45__cpo4swapE - _ZN34_INTERNAL_f9ea7608_4_k_cu_3913000d4cuda3std6ranges3__45__cpo4nextE)
_ZN34_INTERNAL_f9ea7608_4_k_cu_3913000d4cuda3std6ranges3__45__cpo4nextE:
	.zero		1
	.type		_ZN34_INTERNAL_f9ea7608_4_k_cu_3913000d4cuda3std6ranges3__45__cpo4swapE,@object
	.size		_ZN34_INTERNAL_f9ea7608_4_k_cu_3913000d4cuda3std6ranges3__45__cpo4swapE,(_ZN34_INTERNAL_f9ea7608_4_k_cu_3913000d6thrust24THRUST_300001_SM_1000_NS8cuda_cub10par_nosyncE - _ZN34_INTERNAL_f9ea7608_4_k_cu_3913000d4cuda3std6ranges3__45__cpo4swapE)
_ZN34_INTERNAL_f9ea7608_4_k_cu_3913000d4cuda3std6ranges3__45__cpo4swapE:
	.zero		1
	.type		_ZN34_INTERNAL_f9ea7608_4_k_cu_3913000d6thrust24THRUST_300001_SM_1000_NS8cuda_cub10par_nosyncE,@object
	.size		_ZN34_INTERNAL_f9ea7608_4_k_cu_3913000d6thrust24THRUST_300001_SM_1000_NS8cuda_cub10par_nosyncE,(_ZN34_INTERNAL_f9ea7608_4_k_cu_3913000d6thrust24THRUST_300001_SM_1000_NS12placeholders2_9E - _ZN34_INTERNAL_f9ea7608_4_k_cu_3913000d6thrust24THRUST_300001_SM_1000_NS8cuda_cub10par_nosyncE)
_ZN34_INTERNAL_f9ea7608_4_k_cu_3913000d6thrust24THRUST_300001_SM_1000_NS8cuda_cub10par_nosyncE:
	.zero		1
	.type		_ZN34_INTERNAL_f9ea7608_4_k_cu_3913000d6thrust24THRUST_300001_SM_1000_NS12placeholders2_9E,@object
	.size		_ZN34_INTERNAL_f9ea7608_4_k_cu_3913000d6thrust24THRUST_300001_SM_1000_NS12placeholders2_9E,(_ZN34_INTERNAL_f9ea7608_4_k_cu_3913000d4cuda3std3__436_GLOBAL__N__f9ea7608_4_k_cu_3913000d6ignoreE - _ZN34_INTERNAL_f9ea7608_4_k_cu_3913000d6thrust24THRUST_300001_SM_1000_NS12placeholders2_9E)
_ZN34_INTERNAL_f9ea7608_4_k_cu_3913000d6thrust24THRUST_300001_SM_1000_NS12placeholders2_9E:
	.zero		1
	.type		_ZN34_INTERNAL_f9ea7608_4_k_cu_3913000d4cuda3std3__436_GLOBAL__N__f9ea7608_4_k_cu_3913000d6ignoreE,@object
	.size		_ZN34_INTERNAL_f9ea7608_4_k_cu_3913000d4cuda3std3__436_GLOBAL__N__f9ea7608_4_k_cu_3913000d6ignoreE,(_ZN34_INTERNAL_f9ea7608_4_k_cu_3913000d4cuda3std6ranges3__45__cpo4dataE - _ZN34_INTERNAL_f9ea7608_4_k_cu_3913000d4cuda3std3__436_GLOBAL__N__f9ea7608_4_k_cu_3913000d6ignoreE)
_ZN34_INTERNAL_f9ea7608_4_k_cu_3913000d4cuda3std3__436_GLOBAL__N__f9ea7608_4_k_cu_3913000d6ignoreE:
	.zero		1
	.type		_ZN34_INTERNAL_f9ea7608_4_k_cu_3913000d4cuda3std6ranges3__45__cpo4dataE,@object
	.size		_ZN34_INTERNAL_f9ea7608_4_k_cu_3913000d4cuda3std6ranges3__45__cpo4dataE,(_ZN34_INTERNAL_f9ea7608_4_k_cu_3913000d6thrust24THRUST_300001_SM_1000_NS12placeholders2_1E - _ZN34_INTERNAL_f9ea7608_4_k_cu_3913000d4cuda3std6ranges3__45__cpo4dataE)
_ZN34_INTERNAL_f9ea7608_4_k_cu_3913000d4cuda3std6ranges3__45__cpo4dataE:
	.zero		1
	.type		_ZN34_INTERNAL_f9ea7608_4_k_cu_3913000d6thrust24THRUST_300001_SM_1000_NS12placeholders2_1E,@object
	.size		_ZN34_INTERNAL_f9ea7608_4_k_cu_3913000d6thrust24THRUST_300001_SM_1000_NS12placeholders2_1E,(_ZN34_INTERNAL_f9ea7608_4_k_cu_3913000d4cuda3std3__45__cpo5beginE - _ZN34_INTERNAL_f9ea7608_4_k_cu_3913000d6thrust24THRUST_300001_SM_1000_NS12placeholders2_1E)
_ZN34_INTERNAL_f9ea7608_4_k_cu_3913000d6thrust24THRUST_300001_SM_1000_NS12placeholders2_1E:
	.zero		1
	.type		_ZN34_INTERNAL_f9ea7608_4_k_cu_3913000d4cuda3std3__45__cpo5beginE,@object
	.size		_ZN34_INTERNAL_f9ea7608_4_k_cu_3913000d4cuda3std3__45__cpo5beginE,(_ZN34_INTERNAL_f9ea7608_4_k_cu_3913000d4cuda3std6ranges3__45__cpo5beginE - _ZN34_INTERNAL_f9ea7608_4_k_cu_3913000d4cuda3std3__45__cpo5beginE)
_ZN34_INTERNAL_f9ea7608_4_k_cu_3913000d4cuda3std3__45__cpo5beginE:
	.zero		1
	.type		_ZN34_INTERNAL_f9ea7608_4_k_cu_3913000d4cuda3std6ranges3__45__cpo5beginE,@object
	.size		_ZN34_INTERNAL_f9ea7608_4_k_cu_3913000d4cuda3std6ranges3__45__cpo5beginE,(_ZN34_INTERNAL_f9ea7608_4_k_cu_3913000d6thrust24THRUST_300001_SM_1000_NS12placeholders2_5E - _ZN34_INTERNAL_f9ea7608_4_k_cu_3913000d4cuda3std6ranges3__45__cpo5beginE)
_ZN34_INTERNAL_f9ea7608_4_k_cu_3913000d4cuda3std6ranges3__45__cpo5beginE:
	.zero		1
	.type		_ZN34_INTERNAL_f9ea7608_4_k_cu_3913000d6thrust24THRUST_300001_SM_1000_NS12placeholders2_5E,@object
	.size		_ZN34_INTERNAL_f9ea7608_4_k_cu_3913000d6thrust24THRUST_300001_SM_1000_NS12placeholders2_5E,(_ZN34_INTERNAL_f9ea7608_4_k_cu_3913000d4cuda3std3__45__cpo6rbeginE - _ZN34_INTERNAL_f9ea7608_4_k_cu_3913000d6thrust24THRUST_300001_SM_1000_NS12placeholders2_5E)
_ZN34_INTERNAL_f9ea7608_4_k_cu_3913000d6thrust24THRUST_300001_SM_1000_NS12placeholders2_5E:
	.zero		1
	.type		_ZN34_INTERNAL_f9ea7608_4_k_cu_3913000d4cuda3std3__45__cpo6rbeginE,@object
	.size		_ZN34_INTERNAL_f9ea7608_4_k_cu_3913000d4cuda3std3__45__cpo6rbeginE,(_ZN34_INTERNAL_f9ea7608_4_k_cu_3913000d4cuda3std6ranges3__45__cpo7advanceE - _ZN34_INTERNAL_f9ea7608_4_k_cu_3913000d4cuda3std3__45__cpo6rbeginE)
_ZN34_INTERNAL_f9ea7608_4_k_cu_3913000d4cuda3std3__45__cpo6rbeginE:
	.zero		1
	.type		_ZN34_INTERNAL_f9ea7608_4_k_cu_3913000d4cuda3std6ranges3__45__cpo7advanceE,@object
	.size		_ZN34_INTERNAL_f9ea7608_4_k_cu_3913000d4cuda3std6ranges3__45__cpo7advanceE,(_ZN34_INTERNAL_f9ea7608_4_k_cu_3913000d4cuda3std3__47nulloptE - _ZN34_INTERNAL_f9ea7608_4_k_cu_3913000d4cuda3std6ranges3__45__cpo7advanceE)
_ZN34_INTERNAL_f9ea7608_4_k_cu_3913000d4cuda3std6ranges3__45__cpo7advanceE:
	.zero		1
	.type		_ZN34_INTERNAL_f9ea7608_4_k_cu_3913000d4cuda3std3__47nulloptE,@object
	.size		_ZN34_INTERNAL_f9ea7608_4_k_cu_3913000d4cuda3std3__47nulloptE,(_ZN34_INTERNAL_f9ea7608_4_k_cu_3913000d4cuda3std6ranges3__45__cpo8distanceE - _ZN34_INTERNAL_f9ea7608_4_k_cu_3913000d4cuda3std3__47nulloptE)
_ZN34_INTERNAL_f9ea7608_4_k_cu_3913000d4cuda3std3__47nulloptE:
	.zero		1
	.type		_ZN34_INTERNAL_f9ea7608_4_k_cu_3913000d4cuda3std6ranges3__45__cpo8distanceE,@object
	.size		_ZN34_INTERNAL_f9ea7608_4_k_cu_3913000d4cuda3std6ranges3__45__cpo8distanceE,(_ZN34_INTERNAL_f9ea7608_4_k_cu_3913000d6thrust24THRUST_300001_SM_1000_NS12placeholders3_10E - _ZN34_INTERNAL_f9ea7608_4_k_cu_3913000d4cuda3std6ranges3__45__cpo8distanceE)
_ZN34_INTERNAL_f9ea7608_4_k_cu_3913000d4cuda3std6ranges3__45__cpo8distanceE:
	.zero		1
	.type		_ZN34_INTERNAL_f9ea7608_4_k_cu_3913000d6thrust24THRUST_300001_SM_1000_NS12placeholders3_10E,@object
	.size		_ZN34_INTERNAL_f9ea7608_4_k_cu_3913000d6thrust24THRUST_300001_SM_1000_NS12placeholders3_10E,(_ZN34_INTERNAL_f9ea7608_4_k_cu_3913000d4cuda3std3__419piecewise_constructE - _ZN34_INTERNAL_f9ea7608_4_k_cu_3913000d6thrust24THRUST_300001_SM_1000_NS12placeholders3_10E)
_ZN34_INTERNAL_f9ea7608_4_k_cu_3913000d6thrust24THRUST_300001_SM_1000_NS12placeholders3_10E:
	.zero		1
	.type		_ZN34_INTERNAL_f9ea7608_4_k_cu_3913000d4cuda3std3__419piecewise_constructE,@object
	.size		_ZN34_INTERNAL_f9ea7608_4_k_cu_3913000d4cuda3std3__419piecewise_constructE,(_ZN34_INTERNAL_f9ea7608_4_k_cu_3913000d4cuda3std6ranges3__45__cpo5cdataE - _ZN34_INTERNAL_f9ea7608_4_k_cu_3913000d4cuda3std3__419piecewise_constructE)
_ZN34_INTERNAL_f9ea7608_4_k_cu_3913000d4cuda3std3__419piecewise_constructE:
	.zero		1
	.type		_ZN34_INTERNAL_f9ea7608_4_k_cu_3913000d4cuda3std6ranges3__45__cpo5cdataE,@object
	.size		_ZN34_INTERNAL_f9ea7608_4_k_cu_3913000d4cuda3std6ranges3__45__cpo5cdataE,(_ZN34_INTERNAL_f9ea7608_4_k_cu_3913000d6thrust24THRUST_300001_SM_1000_NS12placeholders2_2E - _ZN34_INTERNAL_f9ea7608_4_k_cu_3913000d4cuda3std6ranges3__45__cpo5cdataE)
_ZN34_INTERNAL_f9ea7608_4_k_cu_3913000d4cuda3std6ranges3__45__cpo5cdataE:
	.zero		1
	.type		_ZN34_INTERNAL_f9ea7608_4_k_cu_3913000d6thrust24THRUST_300001_SM_1000_NS12placeholders2_2E,@object
	.size		_ZN34_INTERNAL_f9ea7608_4_k_cu_3913000d6thrust24THRUST_300001_SM_1000_NS12placeholders2_2E,(_ZN34_INTERNAL_f9ea7608_4_k_cu_3913000d4cuda3std3__45__cpo3endE - _ZN34_INTERNAL_f9ea7608_4_k_cu_3913000d6thrust24THRUST_300001_SM_1000_NS12placeholders2_2E)
_ZN34_INTERNAL_f9ea7608_4_k_cu_3913000d6thrust24THRUST_300001_SM_1000_NS12placeholders2_2E:
	.zero		1
	.type		_ZN34_INTERNAL_f9ea7608_4_k_cu_3913000d4cuda3std3__45__cpo3endE,@object
	.size		_ZN34_INTERNAL_f9ea7608_4_k_cu_3913000d4cuda3std3__45__cpo3endE,(_ZN34_INTERNAL_f9ea7608_4_k_cu_3913000d4cuda3std6ranges3__45__cpo3endE - _ZN34_INTERNAL_f9ea7608_4_k_cu_3913000d4cuda3std3__45__cpo3endE)
_ZN34_INTERNAL_f9ea7608_4_k_cu_3913000d4cuda3std3__45__cpo3endE:
	.zero		1
	.type		_ZN34_INTERNAL_f9ea7608_4_k_cu_3913000d4cuda3std6ranges3__45__cpo3endE,@object
	.size		_ZN34_INTERNAL_f9ea7608_4_k_cu_3913000d4cuda3std6ranges3__45__cpo3endE,(_ZN34_INTERNAL_f9ea7608_4_k_cu_3913000d6thrust24THRUST_300001_SM_1000_NS12placeholders2_6E - _ZN34_INTERNAL_f9ea7608_4_k_cu_3913000d4cuda3std6ranges3__45__cpo3endE)
_ZN34_INTERNAL_f9ea7608_4_k_cu_3913000d4cuda3std6ranges3__45__cpo3endE:
	.zero		1
	.type		_ZN34_INTERNAL_f9ea7608_4_k_cu_3913000d6thrust24THRUST_300001_SM_1000_NS12placeholders2_6E,@object
	.size		_ZN34_INTERNAL_f9ea7608_4_k_cu_3913000d6thrust24THRUST_300001_SM_1000_NS12placeholders2_6E,(_ZN34_INTERNAL_f9ea7608_4_k_cu_3913000d4cuda3std3__45__cpo4rendE - _ZN34_INTERNAL_f9ea7608_4_k_cu_3913000d6thrust24THRUST_300001_SM_1000_NS12placeholders2_6E)
_ZN34_INTERNAL_f9ea7608_4_k_cu_3913000d6thrust24THRUST_300001_SM_1000_NS12placeholders2_6E:
	.zero		1
	.type		_ZN34_INTERNAL_f9ea7608_4_k_cu_3913000d4cuda3std3__45__cpo4rendE,@object
	.size		_ZN34_INTERNAL_f9ea7608_4_k_cu_3913000d4cuda3std3__45__cpo4rendE,(_ZN34_INTERNAL_f9ea7608_4_k_cu_3913000d4cuda3std6ranges3__45__cpo9iter_swapE - _ZN34_INTERNAL_f9ea7608_4_k_cu_3913000d4cuda3std3__45__cpo4rendE)
_ZN34_INTERNAL_f9ea7608_4_k_cu_3913000d4cuda3std3__45__cpo4rendE:
	.zero		1
	.type		_ZN34_INTERNAL_f9ea7608_4_k_cu_3913000d4cuda3std6ranges3__45__cpo9iter_swapE,@object
	.size		_ZN34_INTERNAL_f9ea7608_4_k_cu_3913000d4cuda3std6ranges3__45__cpo9iter_swapE,(_ZN34_INTERNAL_f9ea7608_4_k_cu_3913000d4cuda3std3__48unexpectE - _ZN34_INTERNAL_f9ea7608_4_k_cu_3913000d4cuda3std6ranges3__45__cpo9iter_swapE)
_ZN34_INTERNAL_f9ea7608_4_k_cu_3913000d4cuda3std6ranges3__45__cpo9iter_swapE:
	.zero		1
	.type		_ZN34_INTERNAL_f9ea7608_4_k_cu_3913000d4cuda3std3__48unexpectE,@object
	.size		_ZN34_INTERNAL_f9ea7608_4_k_cu_3913000d4cuda3std3__48unexpectE,(_ZN34_INTERNAL_f9ea7608_4_k_cu_3913000d6thrust24THRUST_300001_SM_1000_NS8cuda_cub3parE - _ZN34_INTERNAL_f9ea7608_4_k_cu_3913000d4cuda3std3__48unexpectE)
_ZN34_INTERNAL_f9ea7608_4_k_cu_3913000d4cuda3std3__48unexpectE:
	.zero		1
	.type		_ZN34_INTERNAL_f9ea7608_4_k_cu_3913000d6thrust24THRUST_300001_SM_1000_NS8cuda_cub3parE,@object
	.size		_ZN34_INTERNAL_f9ea7608_4_k_cu_3913000d6thrust24THRUST_300001_SM_1000_NS8cuda_cub3parE,(_ZN34_INTERNAL_f9ea7608_4_k_cu_3913000d6thrust24THRUST_300001_SM_1000_NS12placeholders2_4E - _ZN34_INTERNAL_f9ea7608_4_k_cu_3913000d6thrust24THRUST_300001_SM_1000_NS8cuda_cub3parE)
_ZN34_INTERNAL_f9ea7608_4_k_cu_3913000d6thrust24THRUST_300001_SM_1000_NS8cuda_cub3parE:
	.zero		1
	.type		_ZN34_INTERNAL_f9ea7608_4_k_cu_3913000d6thrust24THRUST_300001_SM_1000_NS12placeholders2_4E,@object
	.size		_ZN34_INTERNAL_f9ea7608_4_k_cu_3913000d6thrust24THRUST_300001_SM_1000_NS12placeholders2_4E,(_ZN34_INTERNAL_f9ea7608_4_k_cu_3913000d4cuda3std3__45__cpo4cendE - _ZN34_INTERNAL_f9ea7608_4_k_cu_3913000d6thrust24THRUST_300001_SM_1000_NS12placeholders2_4E)
_ZN34_INTERNAL_f9ea7608_4_k_cu_3913000d6thrust24THRUST_300001_SM_1000_NS12placeholders2_4E:
	.zero		1
	.type		_ZN34_INTERNAL_f9ea7608_4_k_cu_3913000d4cuda3std3__45__cpo4cendE,@object
	.size		_ZN34_INTERNAL_f9ea7608_4_k_cu_3913000d4cuda3std3__45__cpo4cendE,(_ZN34_INTERNAL_f9ea7608_4_k_cu_3913000d4cuda3std6ranges3__45__cpo4cendE - _ZN34_INTERNAL_f9ea7608_4_k_cu_3913000d4cuda3std3__45__cpo4cendE)
_ZN34_INTERNAL_f9ea7608_4_k_cu_3913000d4cuda3std3__45__cpo4cendE:
	.zero		1
	.type		_ZN34_INTERNAL_f9ea7608_4_k_cu_3913000d4cuda3std6ranges3__45__cpo4cendE,@object
	.size		_ZN34_INTERNAL_f9ea7608_4_k_cu_3913000d4cuda3std6ranges3__45__cpo4cendE,(_ZN34_INTERNAL_f9ea7608_4_k_cu_3913000d4cuda3std3__420unreachable_sentinelE - _ZN34_INTERNAL_f9ea7608_4_k_cu_3913000d4cuda3std6ranges3__45__cpo4cendE)
_ZN34_INTERNAL_f9ea7608_4_k_cu_3913000d4cuda3std6ranges3__45__cpo4cendE:
	.zero		1
	.type		_ZN34_INTERNAL_f9ea7608_4_k_cu_3913000d4cuda3std3__420unreachable_sentinelE,@object
	.size		_ZN34_INTERNAL_f9ea7608_4_k_cu_3913000d4cuda3std3__420unreachable_sentinelE,(_ZN34_INTERNAL_f9ea7608_4_k_cu_3913000d4cuda3std6ranges3__45__cpo5ssizeE - _ZN34_INTERNAL_f9ea7608_4_k_cu_3913000d4cuda3std3__420unreachable_sentinelE)
_ZN34_INTERNAL_f9ea7608_4_k_cu_3913000d4cuda3std3__420unreachable_sentinelE:
	.zero		1
	.type		_ZN34_INTERNAL_f9ea7608_4_k_cu_3913000d4cuda3std6ranges3__45__cpo5ssizeE,@object
	.size		_ZN34_INTERNAL_f9ea7608_4_k_cu_3913000d4cuda3std6ranges3__45__cpo5ssizeE,(_ZN34_INTERNAL_f9ea7608_4_k_cu_3913000d6thrust24THRUST_300001_SM_1000_NS12placeholders2_8E - _ZN34_INTERNAL_f9ea7608_4_k_cu_3913000d4cuda3std6ranges3__45__cpo5ssizeE)
_ZN34_INTERNAL_f9ea7608_4_k_cu_3913000d4cuda3std6ranges3__45__cpo5ssizeE:
	.zero		1
	.type		_ZN34_INTERNAL_f9ea7608_4_k_cu_3913000d6thrust24THRUST_300001_SM_1000_NS12placeholders2_8E,@object
	.size		_ZN34_INTERNAL_f9ea7608_4_k_cu_3913000d6thrust24THRUST_300001_SM_1000_NS12placeholders2_8E,(_ZN34_INTERNAL_f9ea7608_4_k_cu_3913000d4cuda3std3__45__cpo5crendE - _ZN34_INTERNAL_f9ea7608_4_k_cu_3913000d6thrust24THRUST_300001_SM_1000_NS12placeholders2_8E)
_ZN34_INTERNAL_f9ea7608_4_k_cu_3913000d6thrust24THRUST_300001_SM_1000_NS12placeholders2_8E:
	.zero		1
	.type		_ZN34_INTERNAL_f9ea7608_4_k_cu_3913000d4cuda3std3__45__cpo5crendE,@object
	.size		_ZN34_INTERNAL_f9ea7608_4_k_cu_3913000d4cuda3std3__45__cpo5crendE,(_ZN34_INTERNAL_f9ea7608_4_k_cu_3913000d4cuda3std6ranges3__45__cpo4prevE - _ZN34_INTERNAL_f9ea7608_4_k_cu_3913000d4cuda3std3__45__cpo5crendE)
_ZN34_INTERNAL_f9ea7608_4_k_cu_3913000d4cuda3std3__45__cpo5crendE:
	.zero		1
	.type		_ZN34_INTERNAL_f9ea7608_4_k_cu_3913000d4cuda3std6ranges3__45__cpo4prevE,@object
	.size		_ZN34_INTERNAL_f9ea7608_4_k_cu_3913000d4cuda3std6ranges3__45__cpo4prevE,(_ZN34_INTERNAL_f9ea7608_4_k_cu_3913000d4cuda3std6ranges3__45__cpo9iter_moveE - _ZN34_INTERNAL_f9ea7608_4_k_cu_3913000d4cuda3std6ranges3__45__cpo4prevE)
_ZN34_INTERNAL_f9ea7608_4_k_cu_3913000d4cuda3std6ranges3__45__cpo4prevE:
	.zero		1
	.type		_ZN34_INTERNAL_f9ea7608_4_k_cu_3913000d4cuda3std6ranges3__45__cpo9iter_moveE,@object
	.size		_ZN34_INTERNAL_f9ea7608_4_k_cu_3913000d4cuda3std6ranges3__45__cpo9iter_moveE,(_ZN34_INTERNAL_f9ea7608_4_k_cu_3913000d6thrust24THRUST_300001_SM_1000_NS6system6detail10sequential3seqE - _ZN34_INTERNAL_f9ea7608_4_k_cu_3913000d4cuda3std6ranges3__45__cpo9iter_moveE)
_ZN34_INTERNAL_f9ea7608_4_k_cu_3913000d4cuda3std6ranges3__45__cpo9iter_moveE:
	.zero		1
	.type		_ZN34_INTERNAL_f9ea7608_4_k_cu_3913000d6thrust24THRUST_300001_SM_1000_NS6system6detail10sequential3seqE,@object
	.size		_ZN34_INTERNAL_f9ea7608_4_k_cu_3913000d6thrust24THRUST_300001_SM_1000_NS6system6detail10sequential3seqE,(.L_31 - _ZN34_INTERNAL_f9ea7608_4_k_cu_3913000d6thrust24THRUST_300001_SM_1000_NS6system6detail10sequential3seqE)
_ZN34_INTERNAL_f9ea7608_4_k_cu_3913000d6thrust24THRUST_300001_SM_1000_NS6system6detail10sequential3seqE:
	.zero		1
.L_31:


//--------------------- .nv.constant0._ZN3cub18CUB_300001_SM_10006detail11EmptyKernelIvEEvv --------------------------
	.section	.nv.constant0._ZN3cub18CUB_300001_SM_10006detail11EmptyKernelIvEEvv,"a",@progbits
	.sectionflags	@""
	.align	4
.nv.constant0._ZN3cub18CUB_300001_SM_10006detail11EmptyKernelIvEEvv:
	.zero		896


//--------------------- SYMBOLS --------------------------

	.type		.nv.reservedSmem.offset0,@object
	.size		.nv.reservedSmem.offset0,0x4
